//
// Generated by NVIDIA NVVM Compiler
//
// Compiler Build ID: CL-36424714
// Cuda compilation tools, release 13.0, V13.0.88
// Based on NVVM 20.0.0
//

.version 9.0
.target sm_100
.address_size 64

	// .globl	_Z23division_kernel_row_colPdS_ii

.visible .entry _Z23division_kernel_row_colPdS_ii(
	.param .u64 .ptr .align 1 _Z23division_kernel_row_colPdS_ii_param_0,
	.param .u64 .ptr .align 1 _Z23division_kernel_row_colPdS_ii_param_1,
	.param .u32 _Z23division_kernel_row_colPdS_ii_param_2,
	.param .u32 _Z23division_kernel_row_colPdS_ii_param_3
)
{
	.reg .pred 	%p<5>;
	.reg .b32 	%r<17>;
	.reg .b64 	%rd<22>;
	.reg .b64 	%fd<15>;

	ld.param.u64 	%rd3, [_Z23division_kernel_row_colPdS_ii_param_0];
	ld.param.u64 	%rd2, [_Z23division_kernel_row_colPdS_ii_param_1];
	ld.param.u32 	%r4, [_Z23division_kernel_row_colPdS_ii_param_2];
	ld.param.u32 	%r5, [_Z23division_kernel_row_colPdS_ii_param_3];
	cvta.to.global.u64 	%rd1, %rd3;
	add.s32 	%r6, %r4, 1;
	mov.u32 	%r7, %ctaid.x;
	add.s32 	%r1, %r6, %r7;
	mov.u32 	%r2, %tid.x;
	add.s32 	%r3, %r6, %r2;
	max.s32 	%r8, %r1, %r3;
	setp.ge.s32 	%p1, %r8, %r5;
	@%p1 bra 	$L__BB0_2;
	mul.lo.s32 	%r9, %r1, %r5;
	add.s32 	%r10, %r9, %r4;
	mul.wide.s32 	%rd4, %r10, 8;
	add.s64 	%rd5, %rd1, %rd4;
	ld.global.f64 	%fd1, [%rd5];
	mul.lo.s32 	%r11, %r5, %r4;
	add.s32 	%r12, %r11, %r4;
	mul.wide.s32 	%rd6, %r12, 8;
	add.s64 	%rd7, %rd1, %rd6;
	ld.global.f64 	%fd2, [%rd7];
	add.s32 	%r13, %r11, %r3;
	mul.wide.s32 	%rd8, %r13, 8;
	add.s64 	%rd9, %rd1, %rd8;
	ld.global.f64 	%fd3, [%rd9];
	mul.f64 	%fd4, %fd1, %fd3;
	div.rn.f64 	%fd5, %fd4, %fd2;
	add.s32 	%r14, %r9, %r3;
	mul.wide.s32 	%rd10, %r14, 8;
	add.s64 	%rd11, %rd1, %rd10;
	ld.global.f64 	%fd6, [%rd11];
	sub.f64 	%fd7, %fd6, %fd5;
	st.global.f64 	[%rd11], %fd7;
$L__BB0_2:
	setp.ge.s32 	%p2, %r1, %r5;
	bar.sync 	0;
	setp.ne.s32 	%p3, %r2, 0;
	or.pred  	%p4, %p3, %p2;
	@%p4 bra 	$L__BB0_4;
	cvta.to.global.u64 	%rd12, %rd2;
	mad.lo.s32 	%r15, %r1, %r5, %r4;
	mul.wide.s32 	%rd13, %r15, 8;
	add.s64 	%rd14, %rd1, %rd13;
	ld.global.f64 	%fd8, [%rd14];
	mul.wide.s32 	%rd15, %r4, 8;
	add.s64 	%rd16, %rd12, %rd15;
	ld.global.f64 	%fd9, [%rd16];
	mul.f64 	%fd10, %fd8, %fd9;
	mad.lo.s32 	%r16, %r5, %r4, %r4;
	mul.wide.s32 	%rd17, %r16, 8;
	add.s64 	%rd18, %rd1, %rd17;
	ld.global.f64 	%fd11, [%rd18];
	div.rn.f64 	%fd12, %fd10, %fd11;
	mul.wide.s32 	%rd19, %r1, 8;
	add.s64 	%rd20, %rd12, %rd19;
	ld.global.f64 	%fd13, [%rd20];
	sub.f64 	%fd14, %fd13, %fd12;
	st.global.f64 	[%rd20], %fd14;
	mov.b64 	%rd21, 0;
	st.global.u64 	[%rd14], %rd21;
$L__BB0_4:
	ret;

}


// ===== COMPILED SASS (sm_100) =====

	.target	sm_100

	.elftype	@"ET_EXEC"


//--------------------- .note.nv.tkinfo           --------------------------
	.section	.note.nv.tkinfo,"",@"SHT_NOTE"
	.sectionflags	@"SHF_NOTE_NV_TKINFO"
	.tkinfo
        /*0018*/ 	.word	0x00000002
        /*0030*/ 	.string	""
        /*0030*/ 	.string	"ptxas"
        /*0030*/ 	.string	"Cuda compilation tools, release 13.0, V13.0.88"
        /*0030*/ 	.string	"Build cuda_13.0.r13.0/compiler.36424714_0"
        /*0030*/ 	.string	"-arch sm_100 -m 64 "



//--------------------- .note.nv.cuinfo           --------------------------
	.section	.note.nv.cuinfo,"",@"SHT_NOTE"
	.sectionflags	@"SHF_NOTE_NV_CUINFO"
        /*0018*/ 	.short	0x0002
        /*001a*/ 	.short	0x0064
        /*001c*/ 	.short	0x0082
	.zero		2


//--------------------- .nv.info                  --------------------------
	.section	.nv.info,"",@"SHT_CUDA_INFO"
	.align	4


	//----- nvinfo : EIATTR_REGCOUNT
	.align		4
        /*0000*/ 	.byte	0x04, 0x2f
        /*0002*/ 	.short	(.L_1 - .L_0)
	.align		4
.L_0:
        /*0004*/ 	.word	index@(_Z23division_kernel_row_colPdS_ii)
        /*0008*/ 	.word	0x0000001b


	//----- nvinfo : EIATTR_FRAME_SIZE
	.align		4
.L_1:
        /*000c*/ 	.byte	0x04, 0x11
        /*000e*/ 	.short	(.L_3 - .L_2)
	.align		4
.L_2:
        /*0010*/ 	.word	index@($__internal_0_$__cuda_sm20_div_rn_f64_full)
        /*0014*/ 	.word	0x00000000


	//----- nvinfo : EIATTR_FRAME_SIZE
	.align		4
.L_3:
        /*0018*/ 	.byte	0x04, 0x11
        /*001a*/ 	.short	(.L_5 - .L_4)
	.align		4
.L_4:
        /*001c*/ 	.word	index@(_Z23division_kernel_row_colPdS_ii)
        /*0020*/ 	.word	0x00000000


	//----- nvinfo : EIATTR_MIN_STACK_SIZE
	.align		4
.L_5:
        /*0024*/ 	.byte	0x04, 0x12
        /*0026*/ 	.short	(.L_7 - .L_6)
	.align		4
.L_6:
        /*0028*/ 	.word	index@(_Z23division_kernel_row_colPdS_ii)
        /*002c*/ 	.word	0x00000000
.L_7:


//--------------------- .nv.compat                --------------------------
	.section	.nv.compat,"",@"SHT_CUDA_COMPAT_INFO"
	.align	4
        /*0000*/ 	.byte	0x02, 0x09, 0x00, 0x00, 0x02, 0x02, 0x01, 0x00, 0x02, 0x05, 0x05, 0x00, 0x03, 0x07, 0x01, 0x01
        /*0010*/ 	.byte	0x02, 0x03, 0x00, 0x00, 0x02, 0x06, 0x01, 0x00, 0x04, 0x0b, 0x08, 0x00, 0x01, 0x00, 0x00, 0x00
        /*0020*/ 	.byte	0x00, 0x00, 0x00, 0x00


//--------------------- .nv.info._Z23division_kernel_row_colPdS_ii --------------------------
	.section	.nv.info._Z23division_kernel_row_colPdS_ii,"",@"SHT_CUDA_INFO"
	.sectionflags	@""
	.align	4


	//----- nvinfo : EIATTR_CUDA_API_VERSION
	.align		4
        /*0000*/ 	.byte	0x04, 0x37
        /*0002*/ 	.short	(.L_9 - .L_8)
.L_8:
        /*0004*/ 	.word	0x00000082


	//----- nvinfo : EIATTR_KPARAM_INFO
	.align		4
.L_9:
        /*0008*/ 	.byte	0x04, 0x17
        /*000a*/ 	.short	(.L_11 - .L_10)
.L_10:
        /*000c*/ 	.word	0x00000000
        /*0010*/ 	.short	0x0003
        /*0012*/ 	.short	0x0014
        /*0014*/ 	.byte	0x00, 0xf0, 0x11, 0x00


	//----- nvinfo : EIATTR_KPARAM_INFO
	.align		4
.L_11:
        /*0018*/ 	.byte	0x04, 0x17
        /*001a*/ 	.short	(.L_13 - .L_12)
.L_12:
        /*001c*/ 	.word	0x00000000
        /*0020*/ 	.short	0x0002
        /*0022*/ 	.short	0x0010
        /*0024*/ 	.byte	0x00, 0xf0, 0x11, 0x00


	//----- nvinfo : EIATTR_KPARAM_INFO
	.align		4
.L_13:
        /*0028*/ 	.byte	0x04, 0x17
        /*002a*/ 	.short	(.L_15 - .L_14)
.L_14:
        /*002c*/ 	.word	0x00000000
        /*0030*/ 	.short	0x0001
        /*0032*/ 	.short	0x0008
        /*0034*/ 	.byte	0x00, 0xf5, 0x21, 0x00


	//----- nvinfo : EIATTR_KPARAM_INFO
	.align		4
.L_15:
        /*0038*/ 	.byte	0x04, 0x17
        /*003a*/ 	.short	(.L_17 - .L_16)
.L_16:
        /*003c*/ 	.word	0x00000000
        /*0040*/ 	.short	0x0000
        /*0042*/ 	.short	0x0000
        /*0044*/ 	.byte	0x00, 0xf5, 0x21, 0x00


	//----- nvinfo : EIATTR_SPARSE_MMA_MASK
	.align		4
.L_17:
        /*0048*/ 	.byte	0x03, 0x50
        /*004a*/ 	.short	0x0000


	//----- nvinfo : EIATTR_MAXREG_COUNT
	.align		4
        /*004c*/ 	.byte	0x03, 0x1b
        /*004e*/ 	.short	0x00ff


	//----- nvinfo : EIATTR_NUM_BARRIERS
	.align		4
        /*0050*/ 	.byte	0x02, 0x4c
        /*0052*/ 	.byte	0x01
	.zero		1


	//----- nvinfo : EIATTR_MERCURY_ISA_VERSION
	.align		4
        /*0054*/ 	.byte	0x03, 0x5f
        /*0056*/ 	.short	0x0101


	//----- nvinfo : EIATTR_VRC_CTA_INIT_COUNT
	.align		4
        /*0058*/ 	.byte	0x02, 0x4a
	.zero		1
	.zero		1


	//----- nvinfo : EIATTR_EXIT_INSTR_OFFSETS
	.align		4
        /*005c*/ 	.byte	0x04, 0x1c
        /*005e*/ 	.short	(.L_19 - .L_18)


	//   ....[0]....
.L_18:
        /*0060*/ 	.word	0x00000350


	//   ....[1]....
        /*0064*/ 	.word	0x000005a0


	//----- nvinfo : EIATTR_CRS_STACK_SIZE
	.align		4
.L_19:
        /*0068*/ 	.byte	0x04, 0x1e
        /*006a*/ 	.short	(.L_21 - .L_20)
.L_20:
        /*006c*/ 	.word	0x00000000


	//----- nvinfo : EIATTR_CBANK_PARAM_SIZE
	.align		4
.L_21:
        /*0070*/ 	.byte	0x03, 0x19
        /*0072*/ 	.short	0x0018


	//----- nvinfo : EIATTR_PARAM_CBANK
	.align		4
        /*0074*/ 	.byte	0x04, 0x0a
        /*0076*/ 	.short	(.L_23 - .L_22)
	.align		4
.L_22:
        /*0078*/ 	.word	index@(.nv.constant0._Z23division_kernel_row_colPdS_ii)
        /*007c*/ 	.short	0x0380
        /*007e*/ 	.short	0x0018


	//----- nvinfo : EIATTR_SW_WAR
	.align		4
.L_23:
        /*0080*/ 	.byte	0x04, 0x36
        /*0082*/ 	.short	(.L_25 - .L_24)
.L_24:
        /*0084*/ 	.word	0x00000008
.L_25:


//--------------------- .nv.callgraph             --------------------------
	.section	.nv.callgraph,"",@"SHT_CUDA_CALLGRAPH"
	.align	4
	.sectionentsize	8
	.align		4
        /*0000*/ 	.word	0x00000000
	.align		4
        /*0004*/ 	.word	0xffffffff
	.align		4
        /*0008*/ 	.word	0x00000000
	.align		4
        /*000c*/ 	.word	0xfffffffe
	.align		4
        /*0010*/ 	.word	0x00000000
	.align		4
        /*0014*/ 	.word	0xfffffffd
	.align		4
        /*0018*/ 	.word	0x00000000
	.align		4
        /*001c*/ 	.word	0xfffffffc


//--------------------- .text._Z23division_kernel_row_colPdS_ii --------------------------
	.section	.text._Z23division_kernel_row_colPdS_ii,"ax",@progbits
	.align	128
        .global         _Z23division_kernel_row_colPdS_ii
        .type           _Z23division_kernel_row_colPdS_ii,@function
        .size           _Z23division_kernel_row_colPdS_ii,(.L_x_12 - _Z23division_kernel_row_colPdS_ii)
        .other          _Z23division_kernel_row_colPdS_ii,@"STO_CUDA_ENTRY STV_DEFAULT"
_Z23division_kernel_row_colPdS_ii:
.text._Z23division_kernel_row_colPdS_ii:
[----:B------:R-:W-:Y:S01]  /*0000*/  LDC R1, c[0x0][0x37c] ;  /* 0x0000df00ff017b82 */ /* 0x000fe20000000800 */
[----:B------:R-:W0:Y:S07]  /*0010*/  S2R R10, SR_TID.X ;  /* 0x00000000000a7919 */ /* 0x000e2e0000002100 */
[----:B------:R-:W1:Y:S01]  /*0020*/  LDC.64 R6, c[0x0][0x390] ;  /* 0x0000e400ff067b82 */ /* 0x000e620000000a00 */
[----:B------:R-:W-:Y:S07]  /*0030*/  BSSY.RECONVERGENT B0, `(.L_x_0) ;  /* 0x000002e000007945 */ /* 0x000fee0003800200 */
[----:B------:R-:W2:Y:S01]  /*0040*/  S2UR UR4, SR_CTAID.X ;  /* 0x00000000000479c3 */ /* 0x000ea20000002500 */
[----:B-1----:R-:W-:-:S04]  /*0050*/  VIADD R11, R6, 0x1 ;  /* 0x00000001060b7836 */ /* 0x002fc80000000000 */
[C---:B--2---:R-:W-:Y:S01]  /*0060*/  VIADD R0, R11.reuse, UR4 ;  /* 0x000000040b007c36 */ /* 0x044fe20008000000 */
[----:B------:R-:W1:Y:S01]  /*0070*/  LDCU.64 UR4, c[0x0][0x358] ;  /* 0x00006b00ff0477ac */ /* 0x000e620008000a00 */
[----:B0-----:R-:W-:-:S05]  /*0080*/  IMAD.IADD R11, R11, 0x1, R10 ;  /* 0x000000010b0b7824 */ /* 0x001fca00078e020a */
[----:B------:R-:W-:-:S04]  /*0090*/  VIMNMX R2, PT, PT, R0, R11, !PT ;  /* 0x0000000b00027248 */ /* 0x000fc80007fe0100 */
[----:B------:R-:W-:-:S13]  /*00a0*/  ISETP.GE.AND P0, PT, R2, R7, PT ;  /* 0x000000070200720c */ /* 0x000fda0003f06270 */
[----:B-1----:R-:W-:Y:S05]  /*00b0*/  @P0 BRA `(.L_x_1) ;  /* 0x0000000000940947 */ /* 0x002fea0003800000 */
[----:B------:R-:W0:Y:S01]  /*00c0*/  LDC.64 R8, c[0x0][0x380] ;  /* 0x0000e000ff087b82 */ /* 0x000e220000000a00 */
[----:B------:R-:W-:-:S04]  /*00d0*/  IMAD R5, R6, R7, R6 ;  /* 0x0000000706057224 */ /* 0x000fc800078e0206 */
[----:B0-----:R-:W-:-:S06]  /*00e0*/  IMAD.WIDE R4, R5, 0x8, R8 ;  /* 0x0000000805047825 */ /* 0x001fcc00078e0208 */
[----:B------:R-:W2:Y:S01]  /*00f0*/  LDG.E.64 R4, desc[UR4][R4.64] ;  /* 0x0000000404047981 */ /* 0x000ea2000c1e1b00 */
[-C--:B------:R-:W-:Y:S02]  /*0100*/  IMAD R3, R0, R7.reuse, R6 ;  /* 0x0000000700037224 */ /* 0x080fe400078e0206 */
[----:B------:R-:W-:Y:S02]  /*0110*/  IMAD R7, R6, R7, R11 ;  /* 0x0000000706077224 */ /* 0x000fe400078e020b */
[----:B------:R-:W-:-:S04]  /*0120*/  IMAD.WIDE R2, R3, 0x8, R8 ;  /* 0x0000000803027825 */ /* 0x000fc800078e0208 */
[----:B------:R-:W-:Y:S02]  /*0130*/  IMAD.WIDE R6, R7, 0x8, R8 ;  /* 0x0000000807067825 */ /* 0x000fe400078e0208 */
[----:B------:R-:W3:Y:S04]  /*0140*/  LDG.E.64 R2, desc[UR4][R2.64] ;  /* 0x0000000402027981 */ /* 0x000ee8000c1e1b00 */
[----:B------:R-:W3:Y:S01]  /*0150*/  LDG.E.64 R6, desc[UR4][R6.64] ;  /* 0x0000000406067981 */ /* 0x000ee2000c1e1b00 */
[----:B------:R-:W-:Y:S01]  /*0160*/  IMAD.MOV.U32 R8, RZ, RZ, 0x1 ;  /* 0x00000001ff087424 */ /* 0x000fe200078e00ff */
[----:B------:R-:W-:Y:S01]  /*0170*/  BSSY.RECONVERGENT B1, `(.L_x_2) ;  /* 0x0000011000017945 */ /* 0x000fe20003800200 */
[----:B--2---:R-:W0:Y:S04]  /*0180*/  MUFU.RCP64H R9, R5 ;  /* 0x0000000500097308 */ /* 0x004e280000001800 */
[----:B0-----:R-:W-:-:S08]  /*0190*/  DFMA R12, -R4, R8, 1 ;  /* 0x3ff00000040c742b */ /* 0x001fd00000000108 */
[----:B------:R-:W-:-:S08]  /*01a0*/  DFMA R12, R12, R12, R12 ;  /* 0x0000000c0c0c722b */ /* 0x000fd0000000000c */
[----:B------:R-:W-:Y:S02]  /*01b0*/  DFMA R12, R8, R12, R8 ;  /* 0x0000000c080c722b */ /* 0x000fe40000000008 */
[----:B---3--:R-:W-:-:S06]  /*01c0*/  DMUL R8, R2, R6 ;  /* 0x0000000602087228 */ /* 0x008fcc0000000000 */
[----:B------:R-:W-:-:S04]  /*01d0*/  DFMA R14, -R4, R12, 1 ;  /* 0x3ff00000040e742b */ /* 0x000fc8000000010c */
[----:B------:R-:W-:-:S04]  /*01e0*/  FSETP.GEU.AND P1, PT, |R9|, 6.5827683646048100446e-37, PT ;  /* 0x036000000900780b */ /* 0x000fc80003f2e200 */
[----:B------:R-:W-:-:S08]  /*01f0*/  DFMA R14, R12, R14, R12 ;  /* 0x0000000e0c0e722b */ /* 0x000fd0000000000c */
[----:B------:R-:W-:-:S08]  /*0200*/  DMUL R12, R8, R14 ;  /* 0x0000000e080c7228 */ /* 0x000fd00000000000 */
[----:B------:R-:W-:-:S08]  /*0210*/  DFMA R2, -R4, R12, R8 ;  /* 0x0000000c0402722b */ /* 0x000fd00000000108 */
[----:B------:R-:W-:-:S10]  /*0220*/  DFMA R2, R14, R2, R12 ;  /* 0x000000020e02722b */ /* 0x000fd4000000000c */
[----:B------:R-:W-:-:S05]  /*0230*/  FFMA R6, RZ, R5, R3 ;  /* 0x00000005ff067223 */ /* 0x000fca0000000003 */
[----:B------:R-:W-:-:S13]  /*0240*/  FSETP.GT.AND P0, PT, |R6|, 1.469367938527859385e-39, PT ;  /* 0x001000000600780b */ /* 0x000fda0003f04200 */
[----:B------:R-:W-:Y:S05]  /*0250*/  @P0 BRA P1, `(.L_x_3) ;  /* 0x0000000000080947 */ /* 0x000fea0000800000 */
[----:B------:R-:W-:-:S07]  /*0260*/  MOV R18, 0x280 ;  /* 0x0000028000127802 */ /* 0x000fce0000000f00 */
[----:B------:R-:W-:Y:S05]  /*0270*/  CALL.REL.NOINC `($__internal_0_$__cuda_sm20_div_rn_f64_full) ;  /* 0x0000000000cc7944 */ /* 0x000fea0003c00000 */
.L_x_3:
[----:B------:R-:W-:Y:S05]  /*0280*/  BSYNC.RECONVERGENT B1 ;  /* 0x0000000000017941 */ /* 0x000fea0003800200 */
.L_x_2:
[----:B------:R-:W0:Y:S01]  /*0290*/  LDCU UR6, c[0x0][0x394] ;  /* 0x00007280ff0677ac */ /* 0x000e220008000800 */
[----:B------:R-:W1:Y:S01]  /*02a0*/  LDC.64 R4, c[0x0][0x380] ;  /* 0x0000e000ff047b82 */ /* 0x000e620000000a00 */
[----:B0-----:R-:W-:-:S04]  /*02b0*/  IMAD.U32 R7, RZ, RZ, UR6 ;  /* 0x00000006ff077e24 */ /* 0x001fc8000f8e00ff */
[----:B------:R-:W-:-:S04]  /*02c0*/  IMAD R11, R0, R7, R11 ;  /* 0x00000007000b7224 */ /* 0x000fc800078e020b */
[----:B-1----:R-:W-:-:S05]  /*02d0*/  IMAD.WIDE R4, R11, 0x8, R4 ;  /* 0x000000080b047825 */ /* 0x002fca00078e0204 */
[----:B------:R-:W2:Y:S02]  /*02e0*/  LDG.E.64 R8, desc[UR4][R4.64] ;  /* 0x0000000404087981 */ /* 0x000ea4000c1e1b00 */
[----:B--2---:R-:W-:-:S07]  /*02f0*/  DADD R8, R8, -R2 ;  /* 0x0000000008087229 */ /* 0x004fce0000000802 */
[----:B------:R0:W-:Y:S04]  /*0300*/  STG.E.64 desc[UR4][R4.64], R8 ;  /* 0x0000000804007986 */ /* 0x0001e8000c101b04 */
.L_x_1:
[----:B------:R-:W-:Y:S05]  /*0310*/  BSYNC.RECONVERGENT B0 ;  /* 0x0000000000007941 */ /* 0x000fea0003800200 */
.L_x_0:
[----:B------:R-:W-:Y:S01]  /*0320*/  BAR.SYNC.DEFER_BLOCKING 0x0 ;  /* 0x0000000000007b1d */ /* 0x000fe20000010000 */
[----:B------:R-:W-:-:S04]  /*0330*/  ISETP.GE.AND P0, PT, R0, R7, PT ;  /* 0x000000070000720c */ /* 0x000fc80003f06270 */
[----:B------:R-:W-:-:S13]  /*0340*/  ISETP.NE.OR P0, PT, R10, RZ, P0 ;  /* 0x000000ff0a00720c */ /* 0x000fda0000705670 */
[----:B------:R-:W-:Y:S05]  /*0350*/  @P0 EXIT ;  /* 0x000000000000094d */ /* 0x000fea0003800000 */
[----:B------:R-:W0:Y:S08]  /*0360*/  LDC R6, c[0x0][0x390] ;  /* 0x0000e400ff067b82 */ /* 0x000e300000000800 */
[----:B------:R-:W1:Y:S08]  /*0370*/  LDC.64 R10, c[0x0][0x380] ;  /* 0x0000e000ff0a7b82 */ /* 0x000e700000000a00 */
[----:B------:R-:W2:Y:S01]  /*0380*/  LDC.64 R2, c[0x0][0x388] ;  /* 0x0000e200ff027b82 */ /* 0x000ea20000000a00 */
[----:B0-----:R-:W-:-:S04]  /*0390*/  IMAD R5, R6, R7, R6 ;  /* 0x0000000706057224 */ /* 0x001fc800078e0206 */
[----:B-1----:R-:W-:-:S06]  /*03a0*/  IMAD.WIDE R4, R5, 0x8, R10 ;  /* 0x0000000805047825 */ /* 0x002fcc00078e020a */
[----:B------:R-:W3:Y:S01]  /*03b0*/  LDG.E.64 R4, desc[UR4][R4.64] ;  /* 0x0000000404047981 */ /* 0x000ee2000c1e1b00 */
[----:B------:R-:W-:Y:S02]  /*03c0*/  IMAD R9, R0, R7, R6 ;  /* 0x0000000700097224 */ /* 0x000fe400078e0206 */
[----:B--2---:R-:W-:-:S04]  /*03d0*/  IMAD.WIDE R6, R6, 0x8, R2 ;  /* 0x0000000806067825 */ /* 0x004fc800078e0202 */
[----:B------:R-:W-:Y:S02]  /*03e0*/  IMAD.WIDE R10, R9, 0x8, R10 ;  /* 0x00000008090a7825 */ /* 0x000fe400078e020a */
[----:B------:R-:W2:Y:S04]  /*03f0*/  LDG.E.64 R6, desc[UR4][R6.64] ;  /* 0x0000000406067981 */ /* 0x000ea8000c1e1b00 */
[----:B------:R-:W2:Y:S01]  /*0400*/  LDG.E.64 R2, desc[UR4][R10.64] ;  /* 0x000000040a027981 */ /* 0x000ea2000c1e1b00 */
[----:B------:R-:W-:Y:S01]  /*0410*/  IMAD.MOV.U32 R8, RZ, RZ, 0x1 ;  /* 0x00000001ff087424 */ /* 0x000fe200078e00ff */
[----:B------:R-:W-:Y:S01]  /*0420*/  BSSY.RECONVERGENT B0, `(.L_x_4) ;  /* 0x0000011000007945 */ /* 0x000fe20003800200 */
[----:B---3--:R-:W0:Y:S04]  /*0430*/  MUFU.RCP64H R9, R5 ;  /* 0x0000000500097308 */ /* 0x008e280000001800 */
[----:B0-----:R-:W-:-:S08]  /*0440*/  DFMA R12, -R4, R8, 1 ;  /* 0x3ff00000040c742b */ /* 0x001fd00000000108 */
[----:B------:R-:W-:-:S08]  /*0450*/  DFMA R12, R12, R12, R12 ;  /* 0x0000000c0c0c722b */ /* 0x000fd0000000000c */
[----:B------:R-:W-:Y:S02]  /*0460*/  DFMA R12, R8, R12, R8 ;  /* 0x0000000c080c722b */ /* 0x000fe40000000008 */
[----:B--2---:R-:W-:-:S06]  /*0470*/  DMUL R8, R2, R6 ;  /* 0x0000000602087228 */ /* 0x004fcc0000000000 */
        /* <DEDUP_REMOVED lines=11> */
.L_x_5:
[----:B------:R-:W-:Y:S05]  /*0530*/  BSYNC.RECONVERGENT B0 ;  /* 0x0000000000007941 */ /* 0x000fea0003800200 */
.L_x_4:
[----:B------:R-:W0:Y:S02]  /*0540*/  LDC.64 R4, c[0x0][0x388] ;  /* 0x0000e200ff047b82 */ /* 0x000e240000000a00 */
[----:B0-----:R-:W-:-:S05]  /*0550*/  IMAD.WIDE R4, R0, 0x8, R4 ;  /* 0x0000000800047825 */ /* 0x001fca00078e0204 */
[----:B------:R-:W2:Y:S02]  /*0560*/  LDG.E.64 R6, desc[UR4][R4.64] ;  /* 0x0000000404067981 */ /* 0x000ea4000c1e1b00 */
[----:B--2---:R-:W-:-:S07]  /*0570*/  DADD R6, R6, -R2 ;  /* 0x0000000006067229 */ /* 0x004fce0000000802 */
[----:B------:R-:W-:Y:S04]  /*0580*/  STG.E.64 desc[UR4][R4.64], R6 ;  /* 0x0000000604007986 */ /* 0x000fe8000c101b04 */
[----:B------:R-:W-:Y:S01]  /*0590*/  STG.E.64 desc[UR4][R10.64], RZ ;  /* 0x000000ff0a007986 */ /* 0x000fe2000c101b04 */
[----:B------:R-:W-:Y:S05]  /*05a0*/  EXIT ;  /* 0x000000000000794d */ /* 0x000fea0003800000 */
        .weak           $__internal_0_$__cuda_sm20_div_rn_f64_full
        .type           $__internal_0_$__cuda_sm20_div_rn_f64_full,@function
        .size           $__internal_0_$__cuda_sm20_div_rn_f64_full,(.L_x_12 - $__internal_0_$__cuda_sm20_div_rn_f64_full)
$__internal_0_$__cuda_sm20_div_rn_f64_full:
[C---:B------:R-:W-:Y:S01]  /*05b0*/  FSETP.GEU.AND P0, PT, |R5|.reuse, 1.469367938527859385e-39, PT ;  /* 0x001000000500780b */ /* 0x040fe20003f0e200 */
[----:B------:R-:W-:Y:S01]  /*05c0*/  IMAD.MOV.U32 R7, RZ, RZ, R9 ;  /* 0x000000ffff077224 */ /* 0x000fe200078e0009 */
[C---:B------:R-:W-:Y:S01]  /*05d0*/  LOP3.LUT R2, R5.reuse, 0x800fffff, RZ, 0xc0, !PT ;  /* 0x800fffff05027812 */ /* 0x040fe200078ec0ff */
[----:B------:R-:W-:Y:S01]  /*05e0*/  IMAD.MOV.U32 R12, RZ, RZ, 0x1 ;  /* 0x00000001ff0c7424 */ /* 0x000fe200078e00ff */
[----:B------:R-:W-:Y:S01]  /*05f0*/  LOP3.LUT R22, R5, 0x7ff00000, RZ, 0xc0, !PT ;  /* 0x7ff0000005167812 */ /* 0x000fe200078ec0ff */
[----:B------:R-:W-:Y:S01]  /*0600*/  IMAD.MOV.U32 R6, RZ, RZ, R8 ;  /* 0x000000ffff067224 */ /* 0x000fe200078e0008 */
[----:B------:R-:W-:Y:S01]  /*0610*/  LOP3.LUT R3, R2, 0x3ff00000, RZ, 0xfc, !PT ;  /* 0x3ff0000002037812 */ /* 0x000fe200078efcff */
[----:B------:R-:W-:Y:S01]  /*0620*/  IMAD.MOV.U32 R2, RZ, RZ, R4 ;  /* 0x000000ffff027224 */ /* 0x000fe200078e0004 */
[C---:B------:R-:W-:Y:S01]  /*0630*/  FSETP.GEU.AND P2, PT, |R7|.reuse, 1.469367938527859385e-39, PT ;  /* 0x001000000700780b */ /* 0x040fe20003f4e200 */
[----:B------:R-:W-:Y:S01]  /*0640*/  IMAD.MOV.U32 R20, RZ, RZ, 0x1ca00000 ;  /* 0x1ca00000ff147424 */ /* 0x000fe200078e00ff */
[----:B------:R-:W-:Y:S01]  /*0650*/  LOP3.LUT R19, R7, 0x7ff00000, RZ, 0xc0, !PT ;  /* 0x7ff0000007137812 */ /* 0x000fe200078ec0ff */
[----:B------:R-:W-:Y:S02]  /*0660*/  BSSY.RECONVERGENT B2, `(.L_x_6) ;  /* 0x000004e000027945 */ /* 0x000fe40003800200 */
[----:B------:R-:W-:Y:S01]  /*0670*/  @!P0 DMUL R2, R4, 8.98846567431157953865e+307 ;  /* 0x7fe0000004028828 */ /* 0x000fe20000000000 */
[----:B------:R-:W-:Y:S01]  /*0680*/  ISETP.GE.U32.AND P1, PT, R19, R22, PT ;  /* 0x000000161300720c */ /* 0x000fe20003f26070 */
[----:B------:R-:W-:-:S04]  /*0690*/  IMAD.MOV.U32 R21, RZ, RZ, R19 ;  /* 0x000000ffff157224 */ /* 0x000fc800078e0013 */
[----:B------:R-:W0:Y:S02]  /*06a0*/  MUFU.RCP64H R13, R3 ;  /* 0x00000003000d7308 */ /* 0x000e240000001800 */
[----:B------:R-:W-:Y:S02]  /*06b0*/  @!P2 LOP3.LUT R14, R5, 0x7ff00000, RZ, 0xc0, !PT ;  /* 0x7ff00000050ea812 */ /* 0x000fe400078ec0ff */
[----:B------:R-:W-:Y:S02]  /*06c0*/  @!P0 LOP3.LUT R22, R3, 0x7ff00000, RZ, 0xc0, !PT ;  /* 0x7ff0000003168812 */ /* 0x000fe400078ec0ff */
[----:B------:R-:W-:-:S03]  /*06d0*/  @!P2 ISETP.GE.U32.AND P3, PT, R19, R14, PT ;  /* 0x0000000e1300a20c */ /* 0x000fc60003f66070 */
[----:B------:R-:W-:Y:S01]  /*06e0*/  VIADD R24, R22, 0xffffffff ;  /* 0xffffffff16187836 */ /* 0x000fe20000000000 */
[----:B------:R-:W-:-:S04]  /*06f0*/  @!P2 SEL R15, R20, 0x63400000, !P3 ;  /* 0x63400000140fa807 */ /* 0x000fc80005800000 */
[----:B------:R-:W-:Y:S01]  /*0700*/  @!P2 LOP3.LUT R16, R15, 0x80000000, R7, 0xf8, !PT ;  /* 0x800000000f10a812 */ /* 0x000fe200078ef807 */
[----:B0-----:R-:W-:-:S03]  /*0710*/  DFMA R8, R12, -R2, 1 ;  /* 0x3ff000000c08742b */ /* 0x001fc60000000802 */
[----:B------:R-:W-:Y:S01]  /*0720*/  @!P2 LOP3.LUT R17, R16, 0x100000, RZ, 0xfc, !PT ;  /* 0x001000001011a812 */ /* 0x000fe200078efcff */
[----:B------:R-:W-:-:S04]  /*0730*/  @!P2 IMAD.MOV.U32 R16, RZ, RZ, RZ ;  /* 0x000000ffff10a224 */ /* 0x000fc800078e00ff */
[----:B------:R-:W-:-:S08]  /*0740*/  DFMA R8, R8, R8, R8 ;  /* 0x000000080808722b */ /* 0x000fd00000000008 */
[----:B------:R-:W-:Y:S01]  /*0750*/  DFMA R12, R12, R8, R12 ;  /* 0x000000080c0c722b */ /* 0x000fe2000000000c */
[----:B------:R-:W-:Y:S01]  /*0760*/  SEL R9, R20, 0x63400000, !P1 ;  /* 0x6340000014097807 */ /* 0x000fe20004800000 */
[----:B------:R-:W-:-:S03]  /*0770*/  IMAD.MOV.U32 R8, RZ, RZ, R6 ;  /* 0x000000ffff087224 */ /* 0x000fc600078e0006 */
[----:B------:R-:W-:-:S03]  /*0780*/  LOP3.LUT R9, R9, 0x800fffff, R7, 0xf8, !PT ;  /* 0x800fffff09097812 */ /* 0x000fc600078ef807 */
[----:B------:R-:W-:-:S03]  /*0790*/  DFMA R14, R12, -R2, 1 ;  /* 0x3ff000000c0e742b */ /* 0x000fc60000000802 */
[----:B------:R-:W-:-:S05]  /*07a0*/  @!P2 DFMA R8, R8, 2, -R16 ;  /* 0x400000000808a82b */ /* 0x000fca0000000810 */
[----:B------:R-:W-:-:S05]  /*07b0*/  DFMA R14, R12, R14, R12 ;  /* 0x0000000e0c0e722b */ /* 0x000fca000000000c */
[----:B------:R-:W-:-:S03]  /*07c0*/  @!P2 LOP3.LUT R21, R9, 0x7ff00000, RZ, 0xc0, !PT ;  /* 0x7ff000000915a812 */ /* 0x000fc600078ec0ff */
[----:B------:R-:W-:Y:S02]  /*07d0*/  DMUL R12, R14, R8 ;  /* 0x000000080e0c7228 */ /* 0x000fe40000000000 */
[----:B------:R-:W-:-:S05]  /*07e0*/  VIADD R23, R21, 0xffffffff ;  /* 0xffffffff15177836 */ /* 0x000fca0000000000 */
[----:B------:R-:W-:Y:S01]  /*07f0*/  ISETP.GT.U32.AND P0, PT, R23, 0x7feffffe, PT ;  /* 0x7feffffe1700780c */ /* 0x000fe20003f04070 */
[----:B------:R-:W-:-:S03]  /*0800*/  DFMA R16, R12, -R2, R8 ;  /* 0x800000020c10722b */ /* 0x000fc60000000008 */
[----:B------:R-:W-:-:S05]  /*0810*/  ISETP.GT.U32.OR P0, PT, R24, 0x7feffffe, P0 ;  /* 0x7feffffe1800780c */ /* 0x000fca0000704470 */
[----:B------:R-:W-:-:S08]  /*0820*/  DFMA R12, R14, R16, R12 ;  /* 0x000000100e0c722b */ /* 0x000fd0000000000c */
[----:B------:R-:W-:Y:S05]  /*0830*/  @P0 BRA `(.L_x_7) ;  /* 0x00000000006c0947 */ /* 0x000fea0003800000 */
[----:B------:R-:W-:Y:S01]  /*0840*/  LOP3.LUT R14, R5, 0x7ff00000, RZ, 0xc0, !PT ;  /* 0x7ff00000050e7812 */ /* 0x000fe200078ec0ff */
[----:B------:R-:W-:-:S03]  /*0850*/  IMAD.MOV.U32 R16, RZ, RZ, RZ ;  /* 0x000000ffff107224 */ /* 0x000fc600078e00ff */
[CC--:B------:R-:W-:Y:S02]  /*0860*/  VIADDMNMX R6, R19.reuse, -R14.reuse, 0xb9600000, !PT ;  /* 0xb960000013067446 */ /* 0x0c0fe4000780090e */
[----:B------:R-:W-:Y:S02]  /*0870*/  ISETP.GE.U32.AND P0, PT, R19, R14, PT ;  /* 0x0000000e1300720c */ /* 0x000fe40003f06070 */
[----:B------:R-:W-:Y:S02]  /*0880*/  VIMNMX R6, PT, PT, R6, 0x46a00000, PT ;  /* 0x46a0000006067848 */ /* 0x000fe40003fe0100 */
[----:B------:R-:W-:-:S05]  /*0890*/  SEL R7, R20, 0x63400000, !P0 ;  /* 0x6340000014077807 */ /* 0x000fca0004000000 */
[----:B------:R-:W-:-:S04]  /*08a0*/  IMAD.IADD R6, R6, 0x1, -R7 ;  /* 0x0000000106067824 */ /* 0x000fc800078e0a07 */
[----:B------:R-:W-:-:S06]  /*08b0*/  VIADD R17, R6, 0x7fe00000 ;  /* 0x7fe0000006117836 */ /* 0x000fcc0000000000 */
[----:B------:R-:W-:-:S10]  /*08c0*/  DMUL R14, R12, R16 ;  /* 0x000000100c0e7228 */ /* 0x000fd40000000000 */
[----:B------:R-:W-:-:S13]  /*08d0*/  FSETP.GTU.AND P0, PT, |R15|, 1.469367938527859385e-39, PT ;  /* 0x001000000f00780b */ /* 0x000fda0003f0c200 */
[----:B------:R-:W-:Y:S05]  /*08e0*/  @P0 BRA `(.L_x_8) ;  /* 0x0000000000940947 */ /* 0x000fea0003800000 */
[----:B------:R-:W-:Y:S01]  /*08f0*/  DFMA R2, R12, -R2, R8 ;  /* 0x800000020c02722b */ /* 0x000fe20000000008 */
[----:B------:R-:W-:-:S09]  /*0900*/  IMAD.MOV.U32 R16, RZ, RZ, RZ ;  /* 0x000000ffff107224 */ /* 0x000fd200078e00ff */
[C---:B------:R-:W-:Y:S02]  /*0910*/  FSETP.NEU.AND P0, PT, R3.reuse, RZ, PT ;  /* 0x000000ff0300720b */ /* 0x040fe40003f0d000 */
[----:B------:R-:W-:-:S04]  /*0920*/  LOP3.LUT R5, R3, 0x80000000, R5, 0x48, !PT ;  /* 0x8000000003057812 */ /* 0x000fc800078e4805 */
[----:B------:R-:W-:-:S07]  /*0930*/  LOP3.LUT R17, R5, R17, RZ, 0xfc, !PT ;  /* 0x0000001105117212 */ /* 0x000fce00078efcff */
[----:B------:R-:W-:Y:S05]  /*0940*/  @!P0 BRA `(.L_x_8) ;  /* 0x00000000007c8947 */ /* 0x000fea0003800000 */
[----:B------:R-:W-:Y:S02]  /*0950*/  IMAD.MOV R3, RZ, RZ, -R6 ;  /* 0x000000ffff037224 */ /* 0x000fe400078e0a06 */
[----:B------:R-:W-:-:S06]  /*0960*/  IMAD.MOV.U32 R2, RZ, RZ, RZ ;  /* 0x000000ffff027224 */ /* 0x000fcc00078e00ff */
[----:B------:R-:W-:Y:S02]  /*0970*/  DFMA R2, R14, -R2, R12 ;  /* 0x800000020e02722b */ /* 0x000fe4000000000c */
[----:B------:R-:W-:-:S04]  /*0980*/  DMUL.RP R12, R12, R16 ;  /* 0x000000100c0c7228 */ /* 0x000fc80000008000 */
[----:B------:R-:W-:-:S04]  /*0990*/  IADD3 R2, PT, PT, -R6, -0x43300000, RZ ;  /* 0xbcd0000006027810 */ /* 0x000fc80007ffe1ff */
[----:B------:R-:W-:Y:S02]  /*09a0*/  FSETP.NEU.AND P0, PT, |R3|, R2, PT ;  /* 0x000000020300720b */ /* 0x000fe40003f0d200 */
[----:B------:R-:W-:Y:S02]  /*09b0*/  LOP3.LUT R5, R13, R5, RZ, 0x3c, !PT ;  /* 0x000000050d057212 */ /* 0x000fe400078e3cff */
[----:B------:R-:W-:Y:S02]  /*09c0*/  FSEL R14, R12, R14, !P0 ;  /* 0x0000000e0c0e7208 */ /* 0x000fe40004000000 */
[----:B------:R-:W-:Y:S01]  /*09d0*/  FSEL R15, R5, R15, !P0 ;  /* 0x0000000f050f7208 */ /* 0x000fe20004000000 */
[----:B------:R-:W-:Y:S06]  /*09e0*/  BRA `(.L_x_8) ;  /* 0x0000000000547947 */ /* 0x000fec0003800000 */
.L_x_7:
[----:B------:R-:W-:-:S14]  /*09f0*/  DSETP.NAN.AND P0, PT, R6, R6, PT ;  /* 0x000000060600722a */ /* 0x000fdc0003f08000 */
[----:B------:R-:W-:Y:S05]  /*0a00*/  @P0 BRA `(.L_x_9) ;  /* 0x0000000000440947 */ /* 0x000fea0003800000 */
[----:B------:R-:W-:-:S14]  /*0a10*/  DSETP.NAN.AND P0, PT, R4, R4, PT ;  /* 0x000000040400722a */ /* 0x000fdc0003f08000 */
[----:B------:R-:W-:Y:S05]  /*0a20*/  @P0 BRA `(.L_x_10) ;  /* 0x0000000000300947 */ /* 0x000fea0003800000 */
[----:B------:R-:W-:Y:S01]  /*0a30*/  ISETP.NE.AND P0, PT, R21, R22, PT ;  /* 0x000000161500720c */ /* 0x000fe20003f05270 */
[----:B------:R-:W-:Y:S02]  /*0a40*/  IMAD.MOV.U32 R14, RZ, RZ, 0x0 ;  /* 0x00000000ff0e7424 */ /* 0x000fe400078e00ff */
[----:B------:R-:W-:-:S10]  /*0a50*/  IMAD.MOV.U32 R15, RZ, RZ, -0x80000 ;  /* 0xfff80000ff0f7424 */ /* 0x000fd400078e00ff */
[----:B------:R-:W-:Y:S05]  /*0a60*/  @!P0 BRA `(.L_x_8) ;  /* 0x0000000000348947 */ /* 0x000fea0003800000 */
[----:B------:R-:W-:Y:S02]  /*0a70*/  ISETP.NE.AND P0, PT, R21, 0x7ff00000, PT ;  /* 0x7ff000001500780c */ /* 0x000fe40003f05270 */
[----:B------:R-:W-:Y:S02]  /*0a80*/  LOP3.LUT R15, R7, 0x80000000, R5, 0x48, !PT ;  /* 0x80000000070f7812 */ /* 0x000fe400078e4805 */
[----:B------:R-:W-:-:S13]  /*0a90*/  ISETP.EQ.OR P0, PT, R22, RZ, !P0 ;  /* 0x000000ff1600720c */ /* 0x000fda0004702670 */
[----:B------:R-:W-:Y:S01]  /*0aa0*/  @P0 LOP3.LUT R2, R15, 0x7ff00000, RZ, 0xfc, !PT ;  /* 0x7ff000000f020812 */ /* 0x000fe200078efcff */
[----:B------:R-:W-:Y:S02]  /*0ab0*/  @!P0 IMAD.MOV.U32 R14, RZ, RZ, RZ ;  /* 0x000000ffff0e8224 */ /* 0x000fe400078e00ff */
[----:B------:R-:W-:Y:S02]  /*0ac0*/  @P0 IMAD.MOV.U32 R14, RZ, RZ, RZ ;  /* 0x000000ffff0e0224 */ /* 0x000fe400078e00ff */
[----:B------:R-:W-:Y:S01]  /*0ad0*/  @P0 IMAD.MOV.U32 R15, RZ, RZ, R2 ;  /* 0x000000ffff0f0224 */ /* 0x000fe200078e0002 */
[----:B------:R-:W-:Y:S06]  /*0ae0*/  BRA `(.L_x_8) ;  /* 0x0000000000147947 */ /* 0x000fec0003800000 */
.L_x_10:
[----:B------:R-:W-:Y:S01]  /*0af0*/  LOP3.LUT R15, R5, 0x80000, RZ, 0xfc, !PT ;  /* 0x00080000050f7812 */ /* 0x000fe200078efcff */
[----:B------:R-:W-:Y:S01]  /*0b00*/  IMAD.MOV.U32 R14, RZ, RZ, R4 ;  /* 0x000000ffff0e7224 */ /* 0x000fe200078e0004 */
[----:B------:R-:W-:Y:S06]  /*0b10*/  BRA `(.L_x_8) ;  /* 0x0000000000087947 */ /* 0x000fec0003800000 */
.L_x_9:
[----:B------:R-:W-:Y:S01]  /*0b20*/  LOP3.LUT R15, R7, 0x80000, RZ, 0xfc, !PT ;  /* 0x00080000070f7812 */ /* 0x000fe200078efcff */
[----:B------:R-:W-:-:S07]  /*0b30*/  IMAD.MOV.U32 R14, RZ, RZ, R6 ;  /* 0x000000ffff0e7224 */ /* 0x000fce00078e0006 */
.L_x_8:
[----:B------:R-:W-:Y:S05]  /*0b40*/  BSYNC.RECONVERGENT B2 ;  /* 0x0000000000027941 */ /* 0x000fea0003800200 */
.L_x_6:
[----:B------:R-:W-:Y:S02]  /*0b50*/  IMAD.MOV.U32 R19, RZ, RZ, 0x0 ;  /* 0x00000000ff137424 */ /* 0x000fe400078e00ff */
[----:B------:R-:W-:Y:S02]  /*0b60*/  IMAD.MOV.U32 R2, RZ, RZ, R14 ;  /* 0x000000ffff027224 */ /* 0x000fe400078e000e */
[----:B------:R-:W-:Y:S01]  /*0b70*/  IMAD.MOV.U32 R3, RZ, RZ, R15 ;  /* 0x000000ffff037224 */ /* 0x000fe200078e000f */
[----:B------:R-:W-:Y:S06]  /*0b80*/  RET.REL.NODEC R18 `(_Z23division_kernel_row_colPdS_ii) ;  /* 0xfffffff4121c7950 */ /* 0x000fec0003c3ffff */
.L_x_11:
[----:B------:R-:W-:-:S00]  /*0b90*/  BRA `(.L_x_11) ;  /* 0xfffffffc00fc7947 */ /* 0x000fc0000383ffff */
[----:B------:R-:W-:-:S00]  /*0ba0*/  NOP ;  /* 0x0000000000007918 */ /* 0x000fc00000000000 */
        /* <DEDUP_REMOVED lines=13> */
.L_x_12:


//--------------------- .nv.shared.reserved.0     --------------------------
	.section	.nv.shared.reserved.0,"aw",@nobits
	.weak		__nv_reservedSMEM_offset_0_alias
	.size		__nv_reservedSMEM_offset_0_alias, 0, 64
	.other		__nv_reservedSMEM_offset_0_alias,@"STO_CUDA_RESERVED_SHARED STV_DEFAULT"
__nv_reservedSMEM_offset_0_alias:
	.zero		0
	.zero		64


//--------------------- .nv.constant0._Z23division_kernel_row_colPdS_ii --------------------------
	.section	.nv.constant0._Z23division_kernel_row_colPdS_ii,"a",@progbits
	.sectionflags	@""
	.align	4
.nv.constant0._Z23division_kernel_row_colPdS_ii:
	.zero		920


//--------------------- SYMBOLS --------------------------

	.type		.nv.reservedSmem.offset0,@object
	.size		.nv.reservedSmem.offset0,0x4
